	.headerflags	@"EF_CUDA_TEXMODE_UNIFIED EF_CUDA_64BIT_ADDRESS EF_CUDA_ACCELERATORS EF_CUDA_SM90 EF_CUDA_VIRTUAL_SM(EF_CUDA_SM90)"
	.elftype	@"ET_EXEC"


//--------------------- .nv.info                  --------------------------
	.section	.nv.info,"",@"SHT_CUDA_INFO"
	.align	4


	//----- nvinfo : EIATTR_REGCOUNT
	.align		4
        /*0000*/ 	.byte	0x04, 0x2f
        /*0002*/ 	.short	(.L_3 - .L_2)
	.align		4
.L_2:
        /*0004*/ 	.word	index@(triton_poi_fused__native_batch_norm_legit_no_training_relu_28)
        /*0008*/ 	.word	0x00000013


	//----- nvinfo : EIATTR_MIN_STACK_SIZE
	.align		4
.L_3:
        /*000c*/ 	.byte	0x04, 0x12
        /*000e*/ 	.short	(.L_5 - .L_4)
	.align		4
.L_4:
        /*0010*/ 	.word	index@(triton_poi_fused__native_batch_norm_legit_no_training_relu_28)
        /*0014*/ 	.word	0x00000000


	//----- nvinfo : EIATTR_FRAME_SIZE
	.align		4
.L_5:
        /*0018*/ 	.byte	0x04, 0x11
        /*001a*/ 	.short	(.L_7 - .L_6)
	.align		4
.L_6:
        /*001c*/ 	.word	index@(triton_poi_fused__native_batch_norm_legit_no_training_relu_28)
        /*0020*/ 	.word	0x00000000


	//----- nvinfo : EIATTR_MIN_STACK_SIZE
	.align		4
.L_7:
        /*0024*/ 	.byte	0x04, 0x12
        /*0026*/ 	.short	(.L_9 - .L_8)
	.align		4
.L_8:
        /*0028*/ 	.word	index@(triton_poi_fused__native_batch_norm_legit_no_training_relu_28)
        /*002c*/ 	.word	0x00000000
.L_9:


//--------------------- .nv.info.triton_poi_fused__native_batch_norm_legit_no_training_relu_28 --------------------------
	.section	.nv.info.triton_poi_fused__native_batch_norm_legit_no_training_relu_28,"",@"SHT_CUDA_INFO"
	.sectionflags	@""
	.align	4


	//----- nvinfo : EIATTR_CUDA_API_VERSION
	.align		4
        /*0000*/ 	.byte	0x04, 0x37
        /*0002*/ 	.short	(.L_11 - .L_10)
.L_10:
        /*0004*/ 	.word	0x0000007c


	//----- nvinfo : EIATTR_KPARAM_INFO
	.align		4
.L_11:
        /*0008*/ 	.byte	0x04, 0x17
        /*000a*/ 	.short	(.L_13 - .L_12)
.L_12:
        /*000c*/ 	.word	0x00000000
        /*0010*/ 	.short	0x0006
        /*0012*/ 	.short	0x0030
        /*0014*/ 	.byte	0x00, 0xf0, 0x11, 0x00


	//----- nvinfo : EIATTR_KPARAM_INFO
	.align		4
.L_13:
        /*0018*/ 	.byte	0x04, 0x17
        /*001a*/ 	.short	(.L_15 - .L_14)
.L_14:
        /*001c*/ 	.word	0x00000000
        /*0020*/ 	.short	0x0005
        /*0022*/ 	.short	0x0028
        /*0024*/ 	.byte	0x00, 0xf4, 0x21, 0x00


	//----- nvinfo : EIATTR_KPARAM_INFO
	.align		4
.L_15:
        /*0028*/ 	.byte	0x04, 0x17
        /*002a*/ 	.short	(.L_17 - .L_16)
.L_16:
        /*002c*/ 	.word	0x00000000
        /*0030*/ 	.short	0x0004
        /*0032*/ 	.short	0x0020
        /*0034*/ 	.byte	0x00, 0xf4, 0x21, 0x00


	//----- nvinfo : EIATTR_KPARAM_INFO
	.align		4
.L_17:
        /*0038*/ 	.byte	0x04, 0x17
        /*003a*/ 	.short	(.L_19 - .L_18)
.L_18:
        /*003c*/ 	.word	0x00000000
        /*0040*/ 	.short	0x0003
        /*0042*/ 	.short	0x0018
        /*0044*/ 	.byte	0x00, 0xf4, 0x21, 0x00


	//----- nvinfo : EIATTR_KPARAM_INFO
	.align		4
.L_19:
        /*0048*/ 	.byte	0x04, 0x17
        /*004a*/ 	.short	(.L_21 - .L_20)
.L_20:
        /*004c*/ 	.word	0x00000000
        /*0050*/ 	.short	0x0002
        /*0052*/ 	.short	0x0010
        /*0054*/ 	.byte	0x00, 0xf4, 0x21, 0x00


	//----- nvinfo : EIATTR_KPARAM_INFO
	.align		4
.L_21:
        /*0058*/ 	.byte	0x04, 0x17
        /*005a*/ 	.short	(.L_23 - .L_22)
.L_22:
        /*005c*/ 	.word	0x00000000
        /*0060*/ 	.short	0x0001
        /*0062*/ 	.short	0x0008
        /*0064*/ 	.byte	0x00, 0xf4, 0x21, 0x00


	//----- nvinfo : EIATTR_KPARAM_INFO
	.align		4
.L_23:
        /*0068*/ 	.byte	0x04, 0x17
        /*006a*/ 	.short	(.L_25 - .L_24)
.L_24:
        /*006c*/ 	.word	0x00000000
        /*0070*/ 	.short	0x0000
        /*0072*/ 	.short	0x0000
        /*0074*/ 	.byte	0x00, 0xf4, 0x21, 0x00


	//----- nvinfo : EIATTR_SPARSE_MMA_MASK
	.align		4
.L_25:
        /*0078*/ 	.byte	0x03, 0x50
        /*007a*/ 	.short	0x0000


	//----- nvinfo : EIATTR_MAXREG_COUNT
	.align		4
        /*007c*/ 	.byte	0x03, 0x1b
        /*007e*/ 	.short	0x00ff


	//----- nvinfo : EIATTR_EXIT_INSTR_OFFSETS
	.align		4
        /*0080*/ 	.byte	0x04, 0x1c
        /*0082*/ 	.short	(.L_27 - .L_26)


	//   ....[0]....
.L_26:
        /*0084*/ 	.word	0x00000400


	//----- nvinfo : EIATTR_REQNTID
	.align		4
.L_27:
        /*0088*/ 	.byte	0x04, 0x10
        /*008a*/ 	.short	(.L_29 - .L_28)
.L_28:
        /*008c*/ 	.word	0x00000080
        /*0090*/ 	.word	0x00000001
        /*0094*/ 	.word	0x00000001


	//----- nvinfo : EIATTR_CBANK_PARAM_SIZE
	.align		4
.L_29:
        /*0098*/ 	.byte	0x03, 0x19
        /*009a*/ 	.short	0x0034


	//----- nvinfo : EIATTR_PARAM_CBANK
	.align		4
        /*009c*/ 	.byte	0x04, 0x0a
        /*009e*/ 	.short	(.L_31 - .L_30)
	.align		4
.L_30:
        /*00a0*/ 	.word	index@(.nv.constant0.triton_poi_fused__native_batch_norm_legit_no_training_relu_28)
        /*00a4*/ 	.short	0x0210
        /*00a6*/ 	.short	0x0034


	//----- nvinfo : EIATTR_SW_WAR
	.align		4
.L_31:
        /*00a8*/ 	.byte	0x04, 0x36
        /*00aa*/ 	.short	(.L_33 - .L_32)
.L_32:
        /*00ac*/ 	.word	0x00000008
.L_33:


//--------------------- .nv.callgraph             --------------------------
	.section	.nv.callgraph,"",@"SHT_CUDA_CALLGRAPH"
	.align	4
	.sectionentsize	8
	.align		4
        /*0000*/ 	.word	0x00000000
	.align		4
        /*0004*/ 	.word	0xffffffff
	.align		4
        /*0008*/ 	.word	0x00000000
	.align		4
        /*000c*/ 	.word	0xfffffffe
	.align		4
        /*0010*/ 	.word	0x00000000
	.align		4
        /*0014*/ 	.word	0xfffffffd
	.align		4
        /*0018*/ 	.word	0x00000000
	.align		4
        /*001c*/ 	.word	0xfffffffc


//--------------------- .nv.constant4             --------------------------
	.section	.nv.constant4,"a",@progbits
	.align	8
	.align		8
.nv.constant4:
        /*0000*/ 	.dword	_$_str
	.align		8
        /*0008*/ 	.dword	_$_str_$_2


//--------------------- .text.triton_poi_fused__native_batch_norm_legit_no_training_relu_28 --------------------------
	.section	.text.triton_poi_fused__native_batch_norm_legit_no_training_relu_28,"ax",@progbits
	.align	128
        .global         triton_poi_fused__native_batch_norm_legit_no_training_relu_28
        .type           triton_poi_fused__native_batch_norm_legit_no_training_relu_28,@function
        .size           triton_poi_fused__native_batch_norm_legit_no_training_relu_28,(.L_x_1 - triton_poi_fused__native_batch_norm_legit_no_training_relu_28)
        .other          triton_poi_fused__native_batch_norm_legit_no_training_relu_28,@"STO_CUDA_ENTRY STV_DEFAULT"
triton_poi_fused__native_batch_norm_legit_no_training_relu_28:
.text.triton_poi_fused__native_batch_norm_legit_no_training_relu_28:
[----:B------:R-:W-:Y:S01]  /*0000*/  LDC R1, c[0x0][0x28] ;  /* 0x00000a00ff017b82 */ /* 0x000fe20000000800 */
[----:B------:R-:W1:Y:S07]  /*0010*/  S2R R0, SR_TID.X ;  /* 0x0000000000007919 */ /* 0x000e6e0000002100 */
[----:B------:R-:W2:Y:S01]  /*0020*/  LDC.64 R10, c[0x0][0x220] ;  /* 0x00008800ff0a7b82 */ /* 0x000ea20000000a00 */
[----:B------:R-:W-:Y:S01]  /*0030*/  ULDC.64 UR4, c[0x0][0x208] ;  /* 0x0000820000047ab9 */ /* 0x000fe20000000a00 */
[----:B------:R-:W3:Y:S06]  /*0040*/  S2R R5, SR_CTAID.X ;  /* 0x0000000000057919 */ /* 0x000eec0000002500 */
[----:B------:R-:W4:Y:S08]  /*0050*/  LDC.64 R8, c[0x0][0x218] ;  /* 0x00008600ff087b82 */ /* 0x000f300000000a00 */
[----:B------:R-:W5:Y:S08]  /*0060*/  LDC.64 R14, c[0x0][0x230] ;  /* 0x00008c00ff0e7b82 */ /* 0x000f700000000a00 */
[----:B------:R-:W4:Y:S01]  /*0070*/  LDC.64 R12, c[0x0][0x228] ;  /* 0x00008a00ff0c7b82 */ /* 0x000f220000000a00 */
[----:B-1----:R-:W-:-:S02]  /*0080*/  SHF.L.U32 R0, R0, 0x2, RZ ;  /* 0x0000000200007819 */ /* 0x002fc400000006ff */
[----:B---3--:R-:W-:Y:S02]  /*0090*/  SHF.R.S32.HI R3, RZ, 0x16, R5 ;  /* 0x00000016ff037819 */ /* 0x008fe40000011405 */
[----:B------:R-:W-:Y:S02]  /*00a0*/  LOP3.LUT R0, R0, 0x1fc, RZ, 0xc0, !PT ;  /* 0x000001fc00007812 */ /* 0x000fe400078ec0ff */
[----:B------:R-:W-:Y:S02]  /*00b0*/  SGXT R3, R3, 0x1 ;  /* 0x000000010303781a */ /* 0x000fe40000000200 */
[----:B------:R-:W-:Y:S02]  /*00c0*/  LEA R0, R5, R0, 0x9 ;  /* 0x0000000005007211 */ /* 0x000fe400078e48ff */
[----:B------:R-:W1:Y:S02]  /*00d0*/  LDC.64 R4, c[0x0][0x210] ;  /* 0x00008400ff047b82 */ /* 0x000e640000000a00 */
[----:B------:R-:W-:-:S04]  /*00e0*/  LEA.HI R3, R3, R0, RZ, 0x6 ;  /* 0x0000000003037211 */ /* 0x000fc800078f30ff */
[--C-:B------:R-:W-:Y:S02]  /*00f0*/  SHF.R.S32.HI R2, RZ, 0x6, R3.reuse ;  /* 0x00000006ff027819 */ /* 0x100fe40000011403 */
[----:B------:R-:W-:-:S04]  /*0100*/  SHF.R.S32.HI R3, RZ, 0x1f, R3 ;  /* 0x0000001fff037819 */ /* 0x000fc80000011403 */
[----:B------:R-:W-:-:S04]  /*0110*/  LEA.HI R3, R3, R2, RZ, 0x8 ;  /* 0x0000000203037211 */ /* 0x000fc800078f40ff */
[----:B------:R-:W-:-:S04]  /*0120*/  LOP3.LUT R3, R3, 0xffffff00, RZ, 0xc0, !PT ;  /* 0xffffff0003037812 */ /* 0x000fc800078ec0ff */
[----:B------:R-:W-:-:S05]  /*0130*/  IADD3 R3, R2, -R3, RZ ;  /* 0x8000000302037210 */ /* 0x000fca0007ffe0ff */
[----:B--2---:R-:W-:-:S06]  /*0140*/  IMAD.WIDE R10, R3, 0x4, R10 ;  /* 0x00000004030a7825 */ /* 0x004fcc00078e020a */
[----:B------:R-:W2:Y:S01]  /*0150*/  LDG.E.EL R10, desc[UR4][R10.64] ;  /* 0x000000040a0a7981 */ /* 0x000ea2000c2e1900 */
[----:B-1----:R-:W-:-:S04]  /*0160*/  IMAD.WIDE R4, R0, 0x4, R4 ;  /* 0x0000000400047825 */ /* 0x002fc800078e0204 */
[C---:B----4-:R-:W-:Y:S02]  /*0170*/  IMAD.WIDE R8, R3.reuse, 0x4, R8 ;  /* 0x0000000403087825 */ /* 0x050fe400078e0208 */
[----:B------:R-:W3:Y:S02]  /*0180*/  LDG.E.128 R4, desc[UR4][R4.64] ;  /* 0x0000000404047981 */ /* 0x000ee4000c1e1d00 */
[C---:B-----5:R-:W-:Y:S02]  /*0190*/  IMAD.WIDE R14, R3.reuse, 0x4, R14 ;  /* 0x00000004030e7825 */ /* 0x060fe400078e020e */
[----:B------:R1:W3:Y:S02]  /*01a0*/  LDG.E.EL R2, desc[UR4][R8.64] ;  /* 0x0000000408027981 */ /* 0x0002e4000c2e1900 */
[----:B0-----:R-:W-:Y:S02]  /*01b0*/  IMAD.WIDE R12, R3, 0x4, R12 ;  /* 0x00000004030c7825 */ /* 0x001fe400078e020c */
[----:B------:R-:W4:Y:S04]  /*01c0*/  LDG.E.EL R14, desc[UR4][R14.64] ;  /* 0x000000040e0e7981 */ /* 0x000f28000c2e1900 */
[----:B------:R0:W4:Y:S01]  /*01d0*/  LDG.E.EL R3, desc[UR4][R12.64] ;  /* 0x000000040c037981 */ /* 0x000122000c2e1900 */
[----:B------:R-:W-:Y:S01]  /*01e0*/  HFMA2.MMA R16, -RZ, RZ, 1.625, 0 ;  /* 0x3e800000ff107435 */ /* 0x000fe200000001ff */
[----:B-1----:R-:W1:Y:S02]  /*01f0*/  LDC.64 R8, c[0x0][0x238] ;  /* 0x00008e00ff087b82 */ /* 0x002e640000000a00 */
[----:B-1----:R-:W-:-:S04]  /*0200*/  IMAD.WIDE R8, R0, 0x4, R8 ;  /* 0x0000000400087825 */ /* 0x002fc800078e0208 */
[----:B--2---:R-:W-:-:S04]  /*0210*/  FADD R10, R10, 9.9999997473787516356e-06 ;  /* 0x3727c5ac0a0a7421 */ /* 0x004fc80000000000 */
[----:B------:R-:W1:Y:S02]  /*0220*/  MUFU.SQRT R11, R10 ;  /* 0x0000000a000b7308 */ /* 0x000e640000002000 */
[C---:B-1----:R-:W-:Y:S02]  /*0230*/  FSETP.GT.AND P0, PT, R11.reuse, 8.50705917302346158658e+37, PT ;  /* 0x7e8000000b00780b */ /* 0x042fe40003f04000 */
[----:B------:R-:W-:-:S11]  /*0240*/  FSETP.GEU.AND P1, PT, R11, 1.175494350822287508e-38, PT ;  /* 0x008000000b00780b */ /* 0x000fd60003f2e000 */
[----:B------:R-:W-:-:S04]  /*0250*/  @P0 FMUL R11, R11, 0.25 ;  /* 0x3e8000000b0b0820 */ /* 0x000fc80000400000 */
[----:B------:R-:W-:-:S06]  /*0260*/  @!P1 FMUL R11, R11, 16777216 ;  /* 0x4b8000000b0b9820 */ /* 0x000fcc0000400000 */
[----:B------:R-:W1:Y:S01]  /*0270*/  MUFU.RCP R11, R11 ;  /* 0x0000000b000b7308 */ /* 0x000e620000001000 */
[----:B0-----:R-:W-:Y:S01]  /*0280*/  FSEL R12, R16, 1, P0 ;  /* 0x3f800000100c7808 */ /* 0x001fe20000000000 */
[----:B---3--:R-:W-:-:S04]  /*0290*/  FADD R13, R4, -R2 ;  /* 0x80000002040d7221 */ /* 0x008fc80000000000 */
[----:B------:R-:W-:Y:S01]  /*02a0*/  @!P1 FMUL R12, R12, 16777216 ;  /* 0x4b8000000c0c9820 */ /* 0x000fe20000400000 */
[--C-:B------:R-:W-:Y:S01]  /*02b0*/  FADD R5, R5, -R2.reuse ;  /* 0x8000000205057221 */ /* 0x100fe20000000000 */
[--C-:B------:R-:W-:Y:S01]  /*02c0*/  FADD R15, R6, -R2.reuse ;  /* 0x80000002060f7221 */ /* 0x100fe20000000000 */
[----:B------:R-:W-:Y:S01]  /*02d0*/  FADD R7, R7, -R2 ;  /* 0x8000000207077221 */ /* 0x000fe20000000000 */
[----:B-1----:R-:W-:-:S04]  /*02e0*/  FMUL R12, R11, R12 ;  /* 0x0000000c0b0c7220 */ /* 0x002fc80000400000 */
[C---:B------:R-:W-:Y:S01]  /*02f0*/  FMUL R13, R12.reuse, R13 ;  /* 0x0000000d0c0d7220 */ /* 0x040fe20000400000 */
[C---:B------:R-:W-:Y:S01]  /*0300*/  FMUL R5, R12.reuse, R5 ;  /* 0x000000050c057220 */ /* 0x040fe20000400000 */
[C---:B------:R-:W-:Y:S01]  /*0310*/  FMUL R15, R12.reuse, R15 ;  /* 0x0000000f0c0f7220 */ /* 0x040fe20000400000 */
[----:B------:R-:W-:Y:S01]  /*0320*/  FMUL R7, R12, R7 ;  /* 0x000000070c077220 */ /* 0x000fe20000400000 */
[C-C-:B----4-:R-:W-:Y:S01]  /*0330*/  FFMA R13, R3.reuse, R13, R14.reuse ;  /* 0x0000000d030d7223 */ /* 0x150fe2000000000e */
[C-C-:B------:R-:W-:Y:S01]  /*0340*/  FFMA R5, R3.reuse, R5, R14.reuse ;  /* 0x0000000503057223 */ /* 0x140fe2000000000e */
[C-C-:B------:R-:W-:Y:S01]  /*0350*/  FFMA R15, R3.reuse, R15, R14.reuse ;  /* 0x0000000f030f7223 */ /* 0x140fe2000000000e */
[----:B------:R-:W-:Y:S02]  /*0360*/  FFMA R7, R3, R7, R14 ;  /* 0x0000000703077223 */ /* 0x000fe4000000000e */
[----:B------:R-:W-:Y:S02]  /*0370*/  FSETP.GEU.AND P3, PT, R13, RZ, PT ;  /* 0x000000ff0d00720b */ /* 0x000fe40003f6e000 */
[----:B------:R-:W-:-:S02]  /*0380*/  FSETP.GEU.AND P2, PT, R5, RZ, PT ;  /* 0x000000ff0500720b */ /* 0x000fc40003f4e000 */
[----:B------:R-:W-:Y:S02]  /*0390*/  FSETP.GEU.AND P1, PT, R15, RZ, PT ;  /* 0x000000ff0f00720b */ /* 0x000fe40003f2e000 */
[----:B------:R-:W-:Y:S02]  /*03a0*/  FSETP.GEU.AND P0, PT, R7, RZ, PT ;  /* 0x000000ff0700720b */ /* 0x000fe40003f0e000 */
[----:B------:R-:W-:Y:S02]  /*03b0*/  SEL R4, R13, RZ, P3 ;  /* 0x000000ff0d047207 */ /* 0x000fe40001800000 */
[----:B------:R-:W-:Y:S02]  /*03c0*/  SEL R5, R5, RZ, P2 ;  /* 0x000000ff05057207 */ /* 0x000fe40001000000 */
[----:B------:R-:W-:Y:S02]  /*03d0*/  SEL R6, R15, RZ, P1 ;  /* 0x000000ff0f067207 */ /* 0x000fe40000800000 */
[----:B------:R-:W-:-:S05]  /*03e0*/  SEL R7, R7, RZ, P0 ;  /* 0x000000ff07077207 */ /* 0x000fca0000000000 */
[----:B------:R-:W-:Y:S01]  /*03f0*/  STG.E.128 desc[UR4][R8.64], R4 ;  /* 0x0000000408007986 */ /* 0x000fe2000c101d04 */
[----:B------:R-:W-:Y:S05]  /*0400*/  EXIT ;  /* 0x000000000000794d */ /* 0x000fea0003800000 */
.L_x_0:
[----:B------:R-:W-:-:S00]  /*0410*/  BRA `(.L_x_0) ;  /* 0xfffffffc00fc7947 */ /* 0x000fc0000383ffff */
[----:B------:R-:W-:-:S00]  /*0420*/  NOP ;  /* 0x0000000000007918 */ /* 0x000fc00000000000 */
        /* <DEDUP_REMOVED lines=13> */
.L_x_1:


//--------------------- .nv.global.init           --------------------------
	.section	.nv.global.init,"aw",@progbits
.nv.global.init:
	.type		_$_str,@object
	.size		_$_str,(_$_str_$_2 - _$_str)
_$_str:
        /*0000*/ 	.byte	0x5f, 0x5f, 0x43, 0x55, 0x44, 0x41, 0x5f, 0x46, 0x54, 0x5a, 0x00
	.type		_$_str_$_2,@object
	.size		_$_str_$_2,(.L_1 - _$_str_$_2)
_$_str_$_2:
        /*000b*/ 	.byte	0x5f, 0x5f, 0x43, 0x55, 0x44, 0x41, 0x5f, 0x50, 0x52, 0x45, 0x43, 0x5f, 0x53, 0x51, 0x52, 0x54
        /*001b*/ 	.byte	0x00
.L_1:


//--------------------- .nv.constant0.triton_poi_fused__native_batch_norm_legit_no_training_relu_28 --------------------------
	.section	.nv.constant0.triton_poi_fused__native_batch_norm_legit_no_training_relu_28,"a",@progbits
	.sectionflags	@""
	.align	4
.nv.constant0.triton_poi_fused__native_batch_norm_legit_no_training_relu_28:
	.zero		580
